	.headerflags	@"EF_CUDA_TEXMODE_UNIFIED EF_CUDA_64BIT_ADDRESS EF_CUDA_SM89 EF_CUDA_VIRTUAL_SM(EF_CUDA_SM89)"
	.elftype	@"ET_EXEC"


//--------------------- .nv.info                  --------------------------
	.section	.nv.info,"",@"SHT_CUDA_INFO"
	.align	4


	//----- nvinfo : EIATTR_REGCOUNT
	.align		4
        /*0000*/ 	.byte	0x04, 0x2f
        /*0002*/ 	.short	(.L_2 - .L_1)
	.align		4
.L_1:
        /*0004*/ 	.word	index@(triton__0d1d2d3d4d5d6d7de8de)
        /*0008*/ 	.word	0x00000028


	//----- nvinfo : EIATTR_MAX_STACK_SIZE
	.align		4
.L_2:
        /*000c*/ 	.byte	0x04, 0x23
        /*000e*/ 	.short	(.L_4 - .L_3)
	.align		4
.L_3:
        /*0010*/ 	.word	index@(triton__0d1d2d3d4d5d6d7de8de)
        /*0014*/ 	.word	0x00000000


	//----- nvinfo : EIATTR_MIN_STACK_SIZE
	.align		4
.L_4:
        /*0018*/ 	.byte	0x04, 0x12
        /*001a*/ 	.short	(.L_6 - .L_5)
	.align		4
.L_5:
        /*001c*/ 	.word	index@(triton__0d1d2d3d4d5d6d7de8de)
        /*0020*/ 	.word	0x00000000


	//----- nvinfo : EIATTR_FRAME_SIZE
	.align		4
.L_6:
        /*0024*/ 	.byte	0x04, 0x11
        /*0026*/ 	.short	(.L_8 - .L_7)
	.align		4
.L_7:
        /*0028*/ 	.word	index@(triton__0d1d2d3d4d5d6d7de8de)
        /*002c*/ 	.word	0x00000000
.L_8:


//--------------------- .nv.info.triton__0d1d2d3d4d5d6d7de8de --------------------------
	.section	.nv.info.triton__0d1d2d3d4d5d6d7de8de,"",@"SHT_CUDA_INFO"
	.align	4


	//----- nvinfo : EIATTR_CUDA_API_VERSION
	.align		4
        /*0000*/ 	.byte	0x04, 0x37
        /*0002*/ 	.short	(.L_10 - .L_9)
.L_9:
        /*0004*/ 	.word	0x0000007b


	//----- nvinfo : EIATTR_PARAM_CBANK
	.align		4
.L_10:
        /*0008*/ 	.byte	0x04, 0x0a
        /*000a*/ 	.short	(.L_12 - .L_11)
	.align		4
.L_11:
        /*000c*/ 	.word	index@(.nv.constant0.triton__0d1d2d3d4d5d6d7de8de)
        /*0010*/ 	.short	0x0160
        /*0012*/ 	.short	0x0040


	//----- nvinfo : EIATTR_CBANK_PARAM_SIZE
	.align		4
.L_12:
        /*0014*/ 	.byte	0x03, 0x19
        /*0016*/ 	.short	0x0040


	//----- nvinfo : EIATTR_KPARAM_INFO
	.align		4
        /*0018*/ 	.byte	0x04, 0x17
        /*001a*/ 	.short	(.L_14 - .L_13)
.L_13:
        /*001c*/ 	.word	0x00000000
        /*0020*/ 	.short	0x0008
        /*0022*/ 	.short	0x003c
        /*0024*/ 	.byte	0x00, 0xf0, 0x11, 0x00


	//----- nvinfo : EIATTR_KPARAM_INFO
	.align		4
.L_14:
        /*0028*/ 	.byte	0x04, 0x17
        /*002a*/ 	.short	(.L_16 - .L_15)
.L_15:
        /*002c*/ 	.word	0x00000000
        /*0030*/ 	.short	0x0007
        /*0032*/ 	.short	0x0038
        /*0034*/ 	.byte	0x00, 0xf0, 0x11, 0x00


	//----- nvinfo : EIATTR_KPARAM_INFO
	.align		4
.L_16:
        /*0038*/ 	.byte	0x04, 0x17
        /*003a*/ 	.short	(.L_18 - .L_17)
.L_17:
        /*003c*/ 	.word	0x00000000
        /*0040*/ 	.short	0x0006
        /*0042*/ 	.short	0x0030
        /*0044*/ 	.byte	0x00, 0xf0, 0x21, 0x00


	//----- nvinfo : EIATTR_KPARAM_INFO
	.align		4
.L_18:
        /*0048*/ 	.byte	0x04, 0x17
        /*004a*/ 	.short	(.L_20 - .L_19)
.L_19:
        /*004c*/ 	.word	0x00000000
        /*0050*/ 	.short	0x0005
        /*0052*/ 	.short	0x0028
        /*0054*/ 	.byte	0x00, 0xf0, 0x21, 0x00


	//----- nvinfo : EIATTR_KPARAM_INFO
	.align		4
.L_20:
        /*0058*/ 	.byte	0x04, 0x17
        /*005a*/ 	.short	(.L_22 - .L_21)
.L_21:
        /*005c*/ 	.word	0x00000000
        /*0060*/ 	.short	0x0004
        /*0062*/ 	.short	0x0020
        /*0064*/ 	.byte	0x00, 0xf0, 0x21, 0x00


	//----- nvinfo : EIATTR_KPARAM_INFO
	.align		4
.L_22:
        /*0068*/ 	.byte	0x04, 0x17
        /*006a*/ 	.short	(.L_24 - .L_23)
.L_23:
        /*006c*/ 	.word	0x00000000
        /*0070*/ 	.short	0x0003
        /*0072*/ 	.short	0x0018
        /*0074*/ 	.byte	0x00, 0xf0, 0x21, 0x00


	//----- nvinfo : EIATTR_KPARAM_INFO
	.align		4
.L_24:
        /*0078*/ 	.byte	0x04, 0x17
        /*007a*/ 	.short	(.L_26 - .L_25)
.L_25:
        /*007c*/ 	.word	0x00000000
        /*0080*/ 	.short	0x0002
        /*0082*/ 	.short	0x0010
        /*0084*/ 	.byte	0x00, 0xf0, 0x21, 0x00


	//----- nvinfo : EIATTR_KPARAM_INFO
	.align		4
.L_26:
        /*0088*/ 	.byte	0x04, 0x17
        /*008a*/ 	.short	(.L_28 - .L_27)
.L_27:
        /*008c*/ 	.word	0x00000000
        /*0090*/ 	.short	0x0001
        /*0092*/ 	.short	0x0008
        /*0094*/ 	.byte	0x00, 0xf0, 0x21, 0x00


	//----- nvinfo : EIATTR_KPARAM_INFO
	.align		4
.L_28:
        /*0098*/ 	.byte	0x04, 0x17
        /*009a*/ 	.short	(.L_30 - .L_29)
.L_29:
        /*009c*/ 	.word	0x00000000
        /*00a0*/ 	.short	0x0000
        /*00a2*/ 	.short	0x0000
        /*00a4*/ 	.byte	0x00, 0xf0, 0x21, 0x00


	//----- nvinfo : EIATTR_MAXREG_COUNT
	.align		4
.L_30:
        /*00a8*/ 	.byte	0x03, 0x1b
        /*00aa*/ 	.short	0x00ff


	//----- nvinfo : EIATTR_COOP_GROUP_MASK_REGIDS
	.align		4
        /*00ac*/ 	.byte	0x04, 0x29
        /*00ae*/ 	.short	(.L_32 - .L_31)


	//   ....[0]....
.L_31:
        /*00b0*/ 	.word	0xffffffff


	//   ....[1]....
        /*00b4*/ 	.word	0xffffffff


	//   ....[2]....
        /*00b8*/ 	.word	0xffffffff


	//   ....[3]....
        /*00bc*/ 	.word	0xffffffff


	//   ....[4]....
        /*00c0*/ 	.word	0xffffffff


	//   ....[5]....
        /*00c4*/ 	.word	0xffffffff


	//   ....[6]....
        /*00c8*/ 	.word	0xffffffff


	//   ....[7]....
        /*00cc*/ 	.word	0xffffffff


	//----- nvinfo : EIATTR_COOP_GROUP_INSTR_OFFSETS
	.align		4
.L_32:
        /*00d0*/ 	.byte	0x04, 0x28
        /*00d2*/ 	.short	(.L_34 - .L_33)


	//   ....[0]....
.L_33:
        /*00d4*/ 	.word	0x00000510


	//   ....[1]....
        /*00d8*/ 	.word	0x00000530


	//   ....[2]....
        /*00dc*/ 	.word	0x00000550


	//   ....[3]....
        /*00e0*/ 	.word	0x00000570


	//   ....[4]....
        /*00e4*/ 	.word	0x00000590


	//   ....[5]....
        /*00e8*/ 	.word	0x00000600


	//   ....[6]....
        /*00ec*/ 	.word	0x00000620


	//   ....[7]....
        /*00f0*/ 	.word	0x00000640


	//----- nvinfo : EIATTR_EXIT_INSTR_OFFSETS
	.align		4
.L_34:
        /*00f4*/ 	.byte	0x04, 0x1c
        /*00f6*/ 	.short	(.L_36 - .L_35)


	//   ....[0]....
.L_35:
        /*00f8*/ 	.word	0x00001150


	//----- nvinfo : EIATTR_MAX_THREADS
	.align		4
.L_36:
        /*00fc*/ 	.byte	0x04, 0x05
        /*00fe*/ 	.short	(.L_38 - .L_37)
.L_37:
        /*0100*/ 	.word	0x00000100
        /*0104*/ 	.word	0x00000001
        /*0108*/ 	.word	0x00000001
.L_38:


//--------------------- .nv.rel.action            --------------------------
	.section	.nv.rel.action,"",@"SHT_CUDA_RELOCINFO"
	.align	8
	.sectionentsize	8
        /*0000*/ 	.byte	0x73, 0x00, 0x00, 0x00, 0x00, 0x00, 0x00, 0x00, 0x00, 0x00, 0x00, 0x11, 0x25, 0x00, 0x05, 0x36


//--------------------- .nv.constant0.triton__0d1d2d3d4d5d6d7de8de --------------------------
	.section	.nv.constant0.triton__0d1d2d3d4d5d6d7de8de,"a",@progbits
	.align	4
.nv.constant0.triton__0d1d2d3d4d5d6d7de8de:
	.zero		416


//--------------------- .text.triton__0d1d2d3d4d5d6d7de8de --------------------------
	.section	.text.triton__0d1d2d3d4d5d6d7de8de,"ax",@progbits
	.sectionflags	@"SHF_BARRIERS=1"
	.sectioninfo	@"SHI_REGISTERS=40"
	.align	128
        .global         triton__0d1d2d3d4d5d6d7de8de
        .type           triton__0d1d2d3d4d5d6d7de8de,@function
        .size           triton__0d1d2d3d4d5d6d7de8de,(.L_x_2 - triton__0d1d2d3d4d5d6d7de8de)
        .other          triton__0d1d2d3d4d5d6d7de8de,@"STO_CUDA_ENTRY STV_DEFAULT"
triton__0d1d2d3d4d5d6d7de8de:
.text.triton__0d1d2d3d4d5d6d7de8de:
[----:B------:R-:W-:-:S02]  /*0000*/  MOV R1, c[0x0][0x28] ;  /* 0x00000a0000017a02 */ /* 0x000fc40000000f00 */
[----:B------:R-:W0:Y:S01]  /*0010*/  S2R R0, SR_TID.X ;  /* 0x0000000000007919 */ /* 0x000e220000002100 */
[----:B------:R-:W-:Y:S01]  /*0020*/  IMAD.MOV.U32 R7, RZ, RZ, 0x2 ;  /* 0x00000002ff077424 */ /* 0x000fe200078e00ff */
[----:B------:R-:W-:Y:S01]  /*0030*/  CS2R R8, SRZ ;  /* 0x0000000000087805 */ /* 0x000fe2000001ff00 */
[----:B------:R-:W-:Y:S01]  /*0040*/  CS2R R10, SRZ ;  /* 0x00000000000a7805 */ /* 0x000fe2000001ff00 */
[----:B------:R-:W1:Y:S01]  /*0050*/  S2R R24, SR_CTAID.X ;  /* 0x0000000000187919 */ /* 0x000e620000002500 */
[----:B------:R-:W-:Y:S01]  /*0060*/  ULDC.64 UR6, c[0x0][0x118] ;  /* 0x0000460000067ab9 */ /* 0x000fe20000000a00 */
[----:B0-----:R-:W-:-:S04]  /*0070*/  LOP3.LUT R28, R0, 0xff, RZ, 0xc0, !PT ;  /* 0x000000ff001c7812 */ /* 0x001fc800078ec0ff */
[----:B------:R-:W-:-:S04]  /*0080*/  SHF.L.U32 R29, R28, 0x3, RZ ;  /* 0x000000031c1d7819 */ /* 0x000fc800000006ff */
[----:B------:R-:W-:Y:S01]  /*0090*/  IADD3 R3, R29, 0x800, RZ ;  /* 0x000008001d037810 */ /* 0x000fe20007ffe0ff */
[----:B-1----:R-:W-:-:S03]  /*00a0*/  IMAD R6, R24, 0xe00, R29 ;  /* 0x00000e0018067824 */ /* 0x002fc600078e021d */
[----:B------:R-:W-:Y:S02]  /*00b0*/  ISETP.GE.U32.AND P0, PT, R3, 0xe00, PT ;  /* 0x00000e000300780c */ /* 0x000fe40003f06070 */
[----:B------:R-:W-:-:S05]  /*00c0*/  IADD3 R12, R6, 0x800, RZ ;  /* 0x00000800060c7810 */ /* 0x000fca0007ffe0ff */
[----:B------:R-:W-:-:S04]  /*00d0*/  IMAD.WIDE R12, R12, R7, c[0x0][0x160] ;  /* 0x000058000c0c7625 */ /* 0x000fc800078e0207 */
[----:B------:R-:W-:Y:S02]  /*00e0*/  IMAD.WIDE R6, R6, R7, c[0x0][0x160] ;  /* 0x0000580006067625 */ /* 0x000fe400078e0207 */
[----:B------:R-:W2:Y:S04]  /*00f0*/  @!P0 LDG.E.EL.128 R8, [R12.64] ;  /* 0x000000060c088981 */ /* 0x000ea8000c2e1d00 */
[----:B------:R-:W3:Y:S01]  /*0100*/  LDG.E.EL.128 R4, [R6.64] ;  /* 0x0000000606047981 */ /* 0x000ee2000c2e1d00 */
[----:B------:R-:W-:Y:S02]  /*0110*/  ISETP.GE.AND P1, PT, R0, 0x8, PT ;  /* 0x000000080000780c */ /* 0x000fe40003f26270 */
[----:B--2---:R-:W-:Y:S02]  /*0120*/  SEL R15, R8, RZ, !P0 ;  /* 0x000000ff080f7207 */ /* 0x004fe40004000000 */
[----:B------:R-:W-:-:S02]  /*0130*/  SEL R16, R9, RZ, !P0 ;  /* 0x000000ff09107207 */ /* 0x000fc40004000000 */
[C---:B---3--:R-:W-:Y:S02]  /*0140*/  PRMT R8, R4.reuse, 0x7632, R8 ;  /* 0x0000763204087816 */ /* 0x048fe40000000008 */
[----:B------:R-:W-:Y:S02]  /*0150*/  SHF.L.U32 R14, R4, 0x10, RZ ;  /* 0x00000010040e7819 */ /* 0x000fe400000006ff */
[C---:B------:R-:W-:Y:S01]  /*0160*/  PRMT R4, R15.reuse, 0x7632, R4 ;  /* 0x000076320f047816 */ /* 0x040fe20000000004 */
[----:B------:R-:W-:Y:S01]  /*0170*/  IMAD.U32 R15, R15, 0x10000, RZ ;  /* 0x000100000f0f7824 */ /* 0x000fe200078e00ff */
[C---:B------:R-:W-:Y:S01]  /*0180*/  PRMT R12, R16.reuse, 0x7632, R12 ;  /* 0x00007632100c7816 */ /* 0x040fe2000000000c */
[----:B------:R-:W-:Y:S01]  /*0190*/  IMAD.U32 R16, R16, 0x10000, RZ ;  /* 0x0001000010107824 */ /* 0x000fe200078e00ff */
[----:B------:R-:W-:Y:S01]  /*01a0*/  SHF.L.U32 R13, R4, 0x10, RZ ;  /* 0x00000010040d7819 */ /* 0x000fe200000006ff */
[----:B------:R-:W-:Y:S01]  /*01b0*/  FMUL R15, R15, R15 ;  /* 0x0000000f0f0f7220 */ /* 0x000fe20000400000 */
[----:B------:R-:W-:Y:S01]  /*01c0*/  SHF.L.U32 R8, R8, 0x10, RZ ;  /* 0x0000001008087819 */ /* 0x000fe200000006ff */
[----:B------:R-:W-:Y:S01]  /*01d0*/  FMUL R16, R16, R16 ;  /* 0x0000001010107220 */ /* 0x000fe20000400000 */
[----:B------:R-:W-:Y:S01]  /*01e0*/  SHF.L.U32 R12, R12, 0x10, RZ ;  /* 0x000000100c0c7819 */ /* 0x000fe200000006ff */
[----:B------:R-:W-:Y:S01]  /*01f0*/  FMUL R13, R13, R13 ;  /* 0x0000000d0d0d7220 */ /* 0x000fe20000400000 */
[----:B------:R-:W-:-:S02]  /*0200*/  FSEL R15, R15, -RZ, !P0 ;  /* 0x800000ff0f0f7208 */ /* 0x000fc40004000000 */
[----:B------:R-:W-:Y:S01]  /*0210*/  SEL R10, R10, RZ, !P0 ;  /* 0x000000ff0a0a7207 */ /* 0x000fe20004000000 */
[----:B------:R-:W-:Y:S01]  /*0220*/  FMUL R12, R12, R12 ;  /* 0x0000000c0c0c7220 */ /* 0x000fe20000400000 */
[----:B------:R-:W-:Y:S01]  /*0230*/  FSEL R13, R13, -RZ, !P0 ;  /* 0x800000ff0d0d7208 */ /* 0x000fe20004000000 */
[----:B------:R-:W-:Y:S01]  /*0240*/  FFMA R15, R14, R14, R15 ;  /* 0x0000000e0e0f7223 */ /* 0x000fe2000000000f */
[C---:B------:R-:W-:Y:S02]  /*0250*/  PRMT R9, R5.reuse, 0x7632, R9 ;  /* 0x0000763205097816 */ /* 0x040fe40000000009 */
[----:B------:R-:W-:Y:S01]  /*0260*/  SHF.L.U32 R5, R5, 0x10, RZ ;  /* 0x0000001005057819 */ /* 0x000fe200000006ff */
[----:B------:R-:W-:Y:S01]  /*0270*/  FFMA R14, R8, R8, R13 ;  /* 0x00000008080e7223 */ /* 0x000fe2000000000d */
[C---:B------:R-:W-:Y:S02]  /*0280*/  PRMT R8, R10.reuse, 0x7632, R8 ;  /* 0x000076320a087816 */ /* 0x040fe40000000008 */
[----:B------:R-:W-:Y:S01]  /*0290*/  SHF.L.U32 R10, R10, 0x10, RZ ;  /* 0x000000100a0a7819 */ /* 0x000fe200000006ff */
[----:B------:R-:W-:Y:S01]  /*02a0*/  FADD R15, R15, R14 ;  /* 0x0000000e0f0f7221 */ /* 0x000fe20000000000 */
[----:B------:R-:W-:Y:S01]  /*02b0*/  FSEL R16, R16, -RZ, !P0 ;  /* 0x800000ff10107208 */ /* 0x000fe20004000000 */
[----:B------:R-:W-:Y:S01]  /*02c0*/  IMAD.U32 R8, R8, 0x10000, RZ ;  /* 0x0001000008087824 */ /* 0x000fe200078e00ff */
[----:B------:R-:W-:Y:S01]  /*02d0*/  SEL R11, R11, RZ, !P0 ;  /* 0x000000ff0b0b7207 */ /* 0x000fe20004000000 */
[----:B------:R-:W-:Y:S01]  /*02e0*/  FMUL R10, R10, R10 ;  /* 0x0000000a0a0a7220 */ /* 0x000fe20000400000 */
[----:B------:R-:W-:Y:S01]  /*02f0*/  SHF.L.U32 R9, R9, 0x10, RZ ;  /* 0x0000001009097819 */ /* 0x000fe200000006ff */
[----:B------:R-:W-:Y:S01]  /*0300*/  FFMA R16, R5, R5, R16 ;  /* 0x0000000505107223 */ /* 0x000fe20000000010 */
[----:B------:R-:W-:Y:S01]  /*0310*/  FSEL R12, R12, -RZ, !P0 ;  /* 0x800000ff0c0c7208 */ /* 0x000fe20004000000 */
[----:B------:R-:W-:Y:S01]  /*0320*/  FMUL R8, R8, R8 ;  /* 0x0000000808087220 */ /* 0x000fe20000400000 */
[C---:B------:R-:W-:Y:S01]  /*0330*/  PRMT R5, R11.reuse, 0x7632, R5 ;  /* 0x000076320b057816 */ /* 0x040fe20000000005 */
[----:B------:R-:W-:Y:S01]  /*0340*/  FADD R15, R16, R15 ;  /* 0x0000000f100f7221 */ /* 0x000fe20000000000 */
[----:B------:R-:W-:Y:S01]  /*0350*/  SHF.L.U32 R11, R11, 0x10, RZ ;  /* 0x000000100b0b7819 */ /* 0x000fe200000006ff */
[----:B------:R-:W-:Y:S01]  /*0360*/  FFMA R12, R9, R9, R12 ;  /* 0x00000009090c7223 */ /* 0x000fe2000000000c */
[C---:B------:R-:W-:Y:S01]  /*0370*/  PRMT R3, R6.reuse, 0x7632, R3 ;  /* 0x0000763206037816 */ /* 0x040fe20000000003 */
[----:B------:R-:W-:Y:S01]  /*0380*/  IMAD.U32 R5, R5, 0x10000, RZ ;  /* 0x0001000005057824 */ /* 0x000fe200078e00ff */
[----:B------:R-:W-:Y:S01]  /*0390*/  SHF.L.U32 R6, R6, 0x10, RZ ;  /* 0x0000001006067819 */ /* 0x000fe200000006ff */
[----:B------:R-:W-:Y:S01]  /*03a0*/  FMUL R11, R11, R11 ;  /* 0x0000000b0b0b7220 */ /* 0x000fe20000400000 */
[----:B------:R-:W-:Y:S01]  /*03b0*/  FSEL R9, R10, -RZ, !P0 ;  /* 0x800000ff0a097208 */ /* 0x000fe20004000000 */
[----:B------:R-:W-:Y:S01]  /*03c0*/  FADD R12, R12, R15 ;  /* 0x0000000f0c0c7221 */ /* 0x000fe20000000000 */
[----:B------:R-:W-:Y:S01]  /*03d0*/  SHF.L.U32 R3, R3, 0x10, RZ ;  /* 0x0000001003037819 */ /* 0x000fe200000006ff */
[----:B------:R-:W-:Y:S01]  /*03e0*/  FMUL R5, R5, R5 ;  /* 0x0000000505057220 */ /* 0x000fe20000400000 */
[----:B------:R-:W-:Y:S01]  /*03f0*/  FSEL R8, R8, -RZ, !P0 ;  /* 0x800000ff08087208 */ /* 0x000fe20004000000 */
[----:B------:R-:W-:Y:S01]  /*0400*/  FFMA R9, R6, R6, R9 ;  /* 0x0000000606097223 */ /* 0x000fe20000000009 */
[C---:B------:R-:W-:Y:S01]  /*0410*/  PRMT R4, R7.reuse, 0x7632, R4 ;  /* 0x0000763207047816 */ /* 0x040fe20000000004 */
[----:B------:R-:W-:Y:S01]  /*0420*/  IMAD.U32 R7, R7, 0x10000, RZ ;  /* 0x0001000007077824 */ /* 0x000fe200078e00ff */
[----:B------:R-:W-:Y:S01]  /*0430*/  FSEL R6, R11, -RZ, !P0 ;  /* 0x800000ff0b067208 */ /* 0x000fe20004000000 */
[----:B------:R-:W-:Y:S01]  /*0440*/  FFMA R8, R3, R3, R8 ;  /* 0x0000000303087223 */ /* 0x000fe20000000008 */
[----:B------:R-:W-:Y:S01]  /*0450*/  FADD R9, R9, R12 ;  /* 0x0000000c09097221 */ /* 0x000fe20000000000 */
[----:B------:R-:W-:-:S02]  /*0460*/  SHF.L.U32 R4, R4, 0x10, RZ ;  /* 0x0000001004047819 */ /* 0x000fc400000006ff */
[----:B------:R-:W-:Y:S01]  /*0470*/  FSEL R5, R5, -RZ, !P0 ;  /* 0x800000ff05057208 */ /* 0x000fe20004000000 */
[----:B------:R-:W-:Y:S01]  /*0480*/  FFMA R6, R7, R7, R6 ;  /* 0x0000000707067223 */ /* 0x000fe20000000006 */
[----:B------:R-:W-:Y:S01]  /*0490*/  FADD R9, R8, R9 ;  /* 0x0000000908097221 */ /* 0x000fe20000000000 */
[----:B------:R-:W-:Y:S02]  /*04a0*/  LOP3.LUT P0, RZ, R0, 0x1f, RZ, 0xc0, !PT ;  /* 0x0000001f00ff7812 */ /* 0x000fe4000780c0ff */
[----:B------:R-:W-:Y:S01]  /*04b0*/  FFMA R5, R4, R4, R5 ;  /* 0x0000000404057223 */ /* 0x000fe20000000005 */
[----:B------:R-:W-:Y:S01]  /*04c0*/  FADD R6, R6, R9 ;  /* 0x0000000906067221 */ /* 0x000fe20000000000 */
[----:B------:R-:W-:Y:S02]  /*04d0*/  SHF.R.U32.HI R9, RZ, 0x3, R0 ;  /* 0x00000003ff097819 */ /* 0x000fe40000011600 */
[----:B------:R-:W-:Y:S01]  /*04e0*/  MOV R11, 0x4 ;  /* 0x00000004000b7802 */ /* 0x000fe20000000f00 */
[----:B------:R-:W-:Y:S01]  /*04f0*/  FADD R5, R5, R6 ;  /* 0x0000000605057221 */ /* 0x000fe20000000000 */
[----:B------:R-:W-:-:S04]  /*0500*/  LOP3.LUT R9, R9, 0x1c, RZ, 0xc0, !PT ;  /* 0x0000001c09097812 */ /* 0x000fc800078ec0ff */
[----:B------:R-:W0:Y:S02]  /*0510*/  SHFL.BFLY PT, R4, R5, 0x10, 0x1f ;  /* 0x0e001f0005047f89 */ /* 0x000e2400000e0000 */
[----:B0-----:R-:W-:-:S05]  /*0520*/  FADD R4, R5, R4 ;  /* 0x0000000405047221 */ /* 0x001fca0000000000 */
        /* <DEDUP_REMOVED lines=8> */
[----:B------:R-:W-:Y:S04]  /*05b0*/  @!P0 STS [R9], R8 ;  /* 0x0000000809008388 */ /* 0x000fe80000000800 */
[----:B------:R-:W-:Y:S06]  /*05c0*/  BAR.SYNC 0x0 ;  /* 0x0000000000007b1d */ /* 0x000fec0000000000 */
[----:B------:R-:W0:Y:S01]  /*05d0*/  @!P1 LDS R2, [R0.X4] ;  /* 0x0000000000029984 */ /* 0x000e220000004800 */
[----:B------:R-:W-:-:S04]  /*05e0*/  LOP3.LUT P0, RZ, R0, 0x7, RZ, 0xc0, !PT ;  /* 0x0000000700ff7812 */ /* 0x000fc8000780c0ff */
[----:B------:R-:W-:Y:S01]  /*05f0*/  ISETP.LT.AND P0, PT, R0, 0x8, !P0 ;  /* 0x000000080000780c */ /* 0x000fe20004701270 */
[----:B0-----:R-:W0:Y:S02]  /*0600*/  SHFL.BFLY PT, R3, R2, 0x4, 0x1f ;  /* 0x0c801f0002037f89 */ /* 0x001e2400000e0000 */
[----:B0-----:R-:W-:-:S05]  /*0610*/  FADD R3, R2, R3 ;  /* 0x0000000302037221 */ /* 0x001fca0000000000 */
[----:B------:R-:W0:Y:S02]  /*0620*/  SHFL.BFLY PT, R4, R3, 0x2, 0x1f ;  /* 0x0c401f0003047f89 */ /* 0x000e2400000e0000 */
[----:B0-----:R-:W-:-:S05]  /*0630*/  FADD R6, R3, R4 ;  /* 0x0000000403067221 */ /* 0x001fca0000000000 */
[----:B------:R-:W0:Y:S02]  /*0640*/  SHFL.BFLY PT, R5, R6, 0x1, 0x1f ;  /* 0x0c201f0006057f89 */ /* 0x000e2400000e0000 */
[----:B0-----:R-:W-:Y:S01]  /*0650*/  FADD R7, R6, R5 ;  /* 0x0000000506077221 */ /* 0x001fe20000000000 */
[----:B------:R-:W-:-:S04]  /*0660*/  IMAD.WIDE R4, R24, R11, c[0x0][0x178] ;  /* 0x00005e0018047625 */ /* 0x000fc800078e020b */
[----:B------:R-:W-:Y:S04]  /*0670*/  @P0 STS [R0.X4], R7 ;  /* 0x0000000700000388 */ /* 0x000fe80000004800 */
[----:B------:R-:W-:Y:S06]  /*0680*/  BAR.SYNC 0x0 ;  /* 0x0000000000007b1d */ /* 0x000fec0000000000 */
[----:B------:R-:W2:Y:S01]  /*0690*/  LDG.E.EL R4, [R4.64] ;  /* 0x0000000604047981 */ /* 0x000ea2000c2e1900 */
[----:B------:R-:W-:Y:S01]  /*06a0*/  MOV R9, 0x39924925 ;  /* 0x3992492500097802 */ /* 0x000fe20000000f00 */
[C---:B------:R-:W-:Y:S01]  /*06b0*/  IMAD.SHL.U32 R27, R28.reuse, 0x4, RZ ;  /* 0x000000041c1b7824 */ /* 0x040fe200078e00ff */
[----:B------:R-:W-:Y:S01]  /*06c0*/  SHF.L.U32 R0, R28, 0x5, RZ ;  /* 0x000000051c007819 */ /* 0x000fe200000006ff */
[----:B------:R-:W0:Y:S01]  /*06d0*/  LDS R2, [RZ] ;  /* 0x00000000ff027984 */ /* 0x000e220000000800 */
[----:B------:R-:W-:-:S02]  /*06e0*/  UPLOP3.LUT UP0, UPT, UPT, UPT, UPT, 0x80, 0x0 ;  /* 0x000000000000789c */ /* 0x000fc40003f0f070 */
[----:B------:R-:W-:Y:S01]  /*06f0*/  IADD3 R26, R27, 0x400, RZ ;  /* 0x000004001b1a7810 */ /* 0x000fe20007ffe0ff */
[----:B------:R-:W-:Y:S01]  /*0700*/  UMOV UR4, URZ ;  /* 0x0000003f00047c82 */ /* 0x000fe20008000000 */
[----:B0-----:R-:W-:-:S06]  /*0710*/  FFMA R2, R2, R9, 9.9999997473787516356e-06 ;  /* 0x3727c5ac02027423 */ /* 0x001fcc0000000009 */
[----:B------:R-:W0:Y:S01]  /*0720*/  MUFU.RSQ R2, R2 ;  /* 0x0000000200027308 */ /* 0x000e220000001400 */
[----:B--2---:R-:W-:-:S07]  /*0730*/  FFMA R3, R4, R9, 9.9999997473787516356e-06 ;  /* 0x3727c5ac04037423 */ /* 0x004fce0000000009 */
[----:B0-----:R-:W1:Y:S02]  /*0740*/  MUFU.RSQ R3, R3 ;  /* 0x0000000300037308 */ /* 0x001e640000001400 */
.L_x_0:
[----:B------:R-:W-:Y:S01]  /*0750*/  LOP3.LUT R32, R29, UR4, RZ, 0xfc, !PT ;  /* 0x000000041d207c12 */ /* 0x000fe2000f8efcff */
[----:B0-----:R-:W-:Y:S01]  /*0760*/  CS2R R12, SRZ ;  /* 0x00000000000c7805 */ /* 0x001fe2000001ff00 */
[----:B------:R-:W-:Y:S01]  /*0770*/  MOV R33, 0x2 ;  /* 0x0000000200217802 */ /* 0x000fe20000000f00 */
[----:B------:R-:W-:Y:S01]  /*0780*/  CS2R R14, SRZ ;  /* 0x00000000000e7805 */ /* 0x000fe2000001ff00 */
[----:B------:R-:W-:Y:S01]  /*0790*/  ISETP.GE.U32.AND P0, PT, R32, 0xe00, PT ;  /* 0x00000e002000780c */ /* 0x000fe20003f06070 */
[----:B------:R-:W-:Y:S01]  /*07a0*/  IMAD R34, R24, 0xe00, R32 ;  /* 0x00000e0018227824 */ /* 0x000fe200078e0220 */
[----:B------:R-:W-:Y:S01]  /*07b0*/  MOV R25, 0x4 ;  /* 0x0000000400197802 */ /* 0x000fe20000000f00 */
[----:B------:R-:W-:Y:S02]  /*07c0*/  CS2R R20, SRZ ;  /* 0x0000000000147805 */ /* 0x000fe4000001ff00 */
[----:B------:R-:W-:Y:S01]  /*07d0*/  IMAD.WIDE R4, R34, R33, c[0x0][0x170] ;  /* 0x00005c0022047625 */ /* 0x000fe200078e0221 */
[----:B------:R-:W-:Y:S01]  /*07e0*/  CS2R R16, SRZ ;  /* 0x0000000000107805 */ /* 0x000fe2000001ff00 */
[----:B------:R-:W-:-:S02]  /*07f0*/  CS2R R18, SRZ ;  /* 0x0000000000127805 */ /* 0x000fc4000001ff00 */
[----:B------:R-:W-:Y:S01]  /*0800*/  IMAD.WIDE.U32 R36, R32, R25, c[0x0][0x180] ;  /* 0x0000600020247625 */ /* 0x000fe200078e0019 */
[----:B------:R-:W-:-:S03]  /*0810*/  CS2R R22, SRZ ;  /* 0x0000000000167805 */ /* 0x000fc6000001ff00 */
[----:B------:R0:W2:Y:S01]  /*0820*/  @!P0 LDG.E.EF.128 R12, [R4.64] ;  /* 0x00000006040c8981 */ /* 0x0000a2000c0e1d00 */
[----:B------:R-:W-:-:S03]  /*0830*/  IMAD.WIDE R8, R34, R25, c[0x0][0x188] ;  /* 0x0000620022087625 */ /* 0x000fc600078e0219 */
[----:B------:R-:W3:Y:S04]  /*0840*/  @!P0 LDG.E.EL.128 R16, [R36.64] ;  /* 0x0000000624108981 */ /* 0x000ee8000c2e1d00 */
[----:B------:R4:W5:Y:S01]  /*0850*/  @!P0 LDG.E.EF.128 R20, [R8.64] ;  /* 0x0000000608148981 */ /* 0x000962000c0e1d00 */
[----:B------:R-:W-:Y:S01]  /*0860*/  CS2R R6, SRZ ;  /* 0x0000000000067805 */ /* 0x000fe2000001ff00 */
[----:B0-----:R-:W-:-:S05]  /*0870*/  LOP3.LUT R5, R32, 0x4, RZ, 0xfc, !PT ;  /* 0x0000000420057812 */ /* 0x001fca00078efcff */
[----:B------:R-:W-:Y:S02]  /*0880*/  IMAD R30, R24, 0xe00, R5 ;  /* 0x00000e00181e7824 */ /* 0x000fe400078e0205 */
[----:B------:R-:W-:Y:S02]  /*0890*/  CS2R R4, SRZ ;  /* 0x0000000000047805 */ /* 0x000fe4000001ff00 */
[----:B------:R-:W-:-:S05]  /*08a0*/  IMAD.WIDE R30, R30, R25, c[0x0][0x188] ;  /* 0x000062001e1e7625 */ /* 0x000fca00078e0219 */
[----:B------:R0:W5:Y:S01]  /*08b0*/  @!P0 LDG.E.EF.128 R4, [R30.64] ;  /* 0x000000061e048981 */ /* 0x000162000c0e1d00 */
[----:B--2---:R-:W-:Y:S02]  /*08c0*/  SEL R12, R12, RZ, !P0 ;  /* 0x000000ff0c0c7207 */ /* 0x004fe40004000000 */
[----:B---3--:R-:W-:-:S03]  /*08d0*/  SEL R16, R16, RZ, !P0 ;  /* 0x000000ff10107207 */ /* 0x008fc60004000000 */
[----:B----4-:R-:W-:Y:S01]  /*08e0*/  IMAD.U32 R8, R12, 0x10000, RZ ;  /* 0x000100000c087824 */ /* 0x010fe200078e00ff */
[----:B-----5:R-:W-:Y:S01]  /*08f0*/  SEL R11, R20, RZ, !P0 ;  /* 0x000000ff140b7207 */ /* 0x020fe20004000000 */
[----:B------:R-:W-:Y:S02]  /*0900*/  FADD R9, R16, 1 ;  /* 0x3f80000010097421 */ /* 0x000fe40000000000 */
[----:B-1----:R-:W-:-:S04]  /*0910*/  FMUL R8, R3, R8 ;  /* 0x0000000803087220 */ /* 0x002fc80000400000 */
[----:B0-----:R-:W-:Y:S02]  /*0920*/  FFMA R30, R8, R9, R11 ;  /* 0x00000009081e7223 */ /* 0x001fe4000000000b */
[----:B------:R-:W-:Y:S01]  /*0930*/  CS2R R8, SRZ ;  /* 0x0000000000087805 */ /* 0x000fe2000001ff00 */
[----:B------:R-:W-:-:S06]  /*0940*/  CS2R R10, SRZ ;  /* 0x00000000000a7805 */ /* 0x000fcc000001ff00 */
[----:B------:R0:W2:Y:S01]  /*0950*/  @!P0 LDG.E.EL.128 R8, [R36.64+0x10] ;  /* 0x0000100624088981 */ /* 0x0000a2000c2e1d00 */
[----:B------:R-:W-:Y:S02]  /*0960*/  SEL R13, R13, RZ, !P0 ;  /* 0x000000ff0d0d7207 */ /* 0x000fe40004000000 */
[----:B------:R-:W-:Y:S02]  /*0970*/  SEL R16, R18, RZ, !P0 ;  /* 0x000000ff12107207 */ /* 0x000fe40004000000 */
[----:B------:R-:W-:Y:S02]  /*0980*/  SHF.L.U32 R18, R13, 0x10, RZ ;  /* 0x000000100d127819 */ /* 0x000fe400000006ff */
[----:B------:R-:W-:Y:S01]  /*0990*/  SEL R22, R22, RZ, !P0 ;  /* 0x000000ff16167207 */ /* 0x000fe20004000000 */
[----:B------:R-:W-:Y:S01]  /*09a0*/  FADD R16, R16, 1 ;  /* 0x3f80000010107421 */ /* 0x000fe20000000000 */
[----:B------:R-:W-:Y:S01]  /*09b0*/  PRMT R12, R12, 0x7632, R12 ;  /* 0x000076320c0c7816 */ /* 0x000fe2000000000c */
[----:B------:R-:W-:Y:S01]  /*09c0*/  FMUL R31, R3, R18 ;  /* 0x00000012031f7220 */ /* 0x000fe20000400000 */
[----:B------:R-:W-:-:S02]  /*09d0*/  PRMT R13, R13, 0x7632, R13 ;  /* 0x000076320d0d7816 */ /* 0x000fc4000000000d */
[----:B------:R-:W-:Y:S01]  /*09e0*/  SEL R17, R17, RZ, !P0 ;  /* 0x000000ff11117207 */ /* 0x000fe20004000000 */
[----:B------:R-:W-:Y:S01]  /*09f0*/  FFMA R31, R31, R16, R22 ;  /* 0x000000101f1f7223 */ /* 0x000fe20000000016 */
[----:B------:R-:W-:Y:S02]  /*0a00*/  SEL R19, R19, RZ, !P0 ;  /* 0x000000ff13137207 */ /* 0x000fe40004000000 */
[----:B------:R-:W-:Y:S02]  /*0a10*/  SHF.L.U32 R12, R12, 0x10, RZ ;  /* 0x000000100c0c7819 */ /* 0x000fe400000006ff */
[----:B0-----:R-:W-:Y:S02]  /*0a20*/  SHF.L.U32 R36, R13, 0x10, RZ ;  /* 0x000000100d247819 */ /* 0x001fe400000006ff */
[----:B------:R-:W-:Y:S02]  /*0a30*/  SEL R16, R14, RZ, !P0 ;  /* 0x000000ff0e107207 */ /* 0x000fe40004000000 */
[----:B------:R-:W-:Y:S01]  /*0a40*/  SEL R37, R15, RZ, !P0 ;  /* 0x000000ff0f257207 */ /* 0x000fe20004000000 */
[----:B------:R-:W-:Y:S01]  /*0a50*/  FADD R35, R17, 1 ;  /* 0x3f80000011237421 */ /* 0x000fe20000000000 */
[----:B------:R-:W-:Y:S01]  /*0a60*/  SEL R21, R21, RZ, !P0 ;  /* 0x000000ff15157207 */ /* 0x000fe20004000000 */
[----:B------:R-:W-:Y:S01]  /*0a70*/  FADD R13, R19, 1 ;  /* 0x3f800000130d7421 */ /* 0x000fe20000000000 */
[----:B------:R-:W-:Y:S01]  /*0a80*/  SEL R23, R23, RZ, !P0 ;  /* 0x000000ff17177207 */ /* 0x000fe20004000000 */
[C---:B------:R-:W-:Y:S01]  /*0a90*/  FMUL R12, R3.reuse, R12 ;  /* 0x0000000c030c7220 */ /* 0x040fe20000400000 */
[----:B------:R-:W-:Y:S01]  /*0aa0*/  FMUL R36, R3, R36 ;  /* 0x0000002403247220 */ /* 0x000fe20000400000 */
[----:B------:R-:W-:Y:S01]  /*0ab0*/  IMAD.U32 R18, R16, 0x10000, RZ ;  /* 0x0001000010127824 */ /* 0x000fe200078e00ff */
[----:B------:R-:W-:Y:S01]  /*0ac0*/  SHF.L.U32 R22, R37, 0x10, RZ ;  /* 0x0000001025167819 */ /* 0x000fe200000006ff */
[----:B------:R-:W-:Y:S01]  /*0ad0*/  FFMA R35, R12, R35, R21 ;  /* 0x000000230c237223 */ /* 0x000fe20000000015 */
[----:B------:R-:W-:Y:S01]  /*0ae0*/  FFMA R36, R36, R13, R23 ;  /* 0x0000000d24247223 */ /* 0x000fe20000000017 */
[----:B------:R-:W-:Y:S01]  /*0af0*/  SEL R4, R4, RZ, !P0 ;  /* 0x000000ff04047207 */ /* 0x000fe20004000000 */
[----:B------:R-:W-:Y:S01]  /*0b00*/  CS2R R12, SRZ ;  /* 0x00000000000c7805 */ /* 0x000fe2000001ff00 */
[----:B------:R-:W-:Y:S01]  /*0b10*/  CS2R R14, SRZ ;  /* 0x00000000000e7805 */ /* 0x000fe2000001ff00 */
[----:B------:R-:W-:Y:S01]  /*0b20*/  SEL R6, R6, RZ, !P0 ;  /* 0x000000ff06067207 */ /* 0x000fe20004000000 */
[C---:B------:R-:W-:Y:S01]  /*0b30*/  FMUL R19, R3.reuse, R18 ;  /* 0x0000001203137220 */ /* 0x040fe20000400000 */
[----:B------:R-:W-:Y:S01]  /*0b40*/  IMAD.WIDE R20, R34, R33, c[0x0][0x160] ;  /* 0x0000580022147625 */ /* 0x000fe200078e0221 */
[----:B------:R-:W-:-:S03]  /*0b50*/  FMUL R17, R3, R22 ;  /* 0x0000001603117220 */ /* 0x000fc60000400000 */
[----:B------:R-:W-:Y:S01]  /*0b60*/  IMAD.WIDE.U32 R32, R32, R25, c[0x0][0x168] ;  /* 0x00005a0020207625 */ /* 0x000fe200078e0019 */
[----:B------:R0:W3:Y:S01]  /*0b70*/  @!P0 LDG.E.EF.128 R12, [R20.64] ;  /* 0x00000006140c8981 */ /* 0x0000e2000c0e1d00 */
[----:B------:R-:W-:Y:S01]  /*0b80*/  CS2R R22, SRZ ;  /* 0x0000000000167805 */ /* 0x000fe2000001ff00 */
[----:B0-----:R-:W-:-:S06]  /*0b90*/  CS2R R20, SRZ ;  /* 0x0000000000147805 */ /* 0x001fcc000001ff00 */
[----:B------:R0:W4:Y:S01]  /*0ba0*/  @!P0 LDG.E.EL.128 R20, [R32.64+0x10] ;  /* 0x0000100620148981 */ /* 0x000122000c2e1d00 */
[----:B--2---:R-:W-:Y:S02]  /*0bb0*/  SEL R8, R8, RZ, !P0 ;  /* 0x000000ff08087207 */ /* 0x004fe40004000000 */
[----:B------:R-:W-:-:S03]  /*0bc0*/  SEL R10, R10, RZ, !P0 ;  /* 0x000000ff0a0a7207 */ /* 0x000fc60004000000 */
[----:B------:R-:W-:Y:S02]  /*0bd0*/  FADD R8, R8, 1 ;  /* 0x3f80000008087421 */ /* 0x000fe40000000000 */
[----:B------:R-:W-:Y:S02]  /*0be0*/  FADD R10, R10, 1 ;  /* 0x3f8000000a0a7421 */ /* 0x000fe40000000000 */
[--C-:B------:R-:W-:Y:S01]  /*0bf0*/  FFMA R8, R19, R8, R4.reuse ;  /* 0x0000000813087223 */ /* 0x100fe20000000004 */
[----:B------:R-:W-:Y:S01]  /*0c00*/  PRMT R4, R16, 0x7632, R4 ;  /* 0x0000763210047816 */ /* 0x000fe20000000004 */
[----:B------:R-:W-:Y:S01]  /*0c10*/  FFMA R10, R17, R10, R6 ;  /* 0x0000000a110a7223 */ /* 0x000fe20000000006 */
[----:B------:R-:W-:Y:S01]  /*0c20*/  CS2R R18, SRZ ;  /* 0x0000000000127805 */ /* 0x000fe2000001ff00 */
[----:B------:R-:W-:-:S06]  /*0c30*/  CS2R R16, SRZ ;  /* 0x0000000000107805 */ /* 0x000fcc000001ff00 */
[----:B------:R0:W2:Y:S01]  /*0c40*/  @!P0 LDG.E.EL.128 R16, [R32.64] ;  /* 0x0000000620108981 */ /* 0x0000a2000c2e1d00 */
[----:B------:R-:W-:Y:S02]  /*0c50*/  SEL R9, R9, RZ, !P0 ;  /* 0x000000ff09097207 */ /* 0x000fe40004000000 */
[----:B------:R-:W-:Y:S02]  /*0c60*/  SHF.L.U32 R4, R4, 0x10, RZ ;  /* 0x0000001004047819 */ /* 0x000fe400000006ff */
[----:B------:R-:W-:Y:S01]  /*0c70*/  SEL R5, R5, RZ, !P0 ;  /* 0x000000ff05057207 */ /* 0x000fe20004000000 */
[----:B------:R-:W-:Y:S01]  /*0c80*/  FADD R9, R9, 1 ;  /* 0x3f80000009097421 */ /* 0x000fe20000000000 */
[----:B------:R-:W-:Y:S01]  /*0c90*/  PRMT R37, R37, 0x7632, R37 ;  /* 0x0000763225257816 */ /* 0x000fe20000000025 */
[----:B------:R-:W-:Y:S01]  /*0ca0*/  FMUL R4, R3, R4 ;  /* 0x0000000403047220 */ /* 0x000fe20000400000 */
[----:B------:R-:W-:-:S03]  /*0cb0*/  SEL R11, R11, RZ, !P0 ;  /* 0x000000ff0b0b7207 */ /* 0x000fc60004000000 */
[----:B------:R-:W-:Y:S01]  /*0cc0*/  FFMA R9, R4, R9, R5 ;  /* 0x0000000904097223 */ /* 0x000fe20000000005 */
[----:B------:R-:W-:Y:S01]  /*0cd0*/  SHF.L.U32 R4, R37, 0x10, RZ ;  /* 0x0000001025047819 */ /* 0x000fe200000006ff */
[----:B------:R-:W-:Y:S01]  /*0ce0*/  FADD R11, R11, 1 ;  /* 0x3f8000000b0b7421 */ /* 0x000fe20000000000 */
[----:B------:R-:W-:-:S03]  /*0cf0*/  SEL R7, R7, RZ, !P0 ;  /* 0x000000ff07077207 */ /* 0x000fc60004000000 */
[----:B------:R-:W-:-:S04]  /*0d00*/  FMUL R4, R3, R4 ;  /* 0x0000000403047220 */ /* 0x000fc80000400000 */
[--C-:B------:R-:W-:Y:S01]  /*0d10*/  FFMA R11, R4, R11, R7.reuse ;  /* 0x0000000b040b7223 */ /* 0x100fe20000000007 */
[----:B---3--:R-:W-:Y:S02]  /*0d20*/  SEL R12, R12, RZ, !P0 ;  /* 0x000000ff0c0c7207 */ /* 0x008fe40004000000 */
[----:B------:R-:W-:Y:S02]  /*0d30*/  SEL R13, R13, RZ, !P0 ;  /* 0x000000ff0d0d7207 */ /* 0x000fe40004000000 */
[C---:B------:R-:W-:Y:S02]  /*0d40*/  PRMT R4, R12.reuse, 0x7632, R4 ;  /* 0x000076320c047816 */ /* 0x040fe40000000004 */
[C---:B------:R-:W-:Y:S01]  /*0d50*/  PRMT R7, R13.reuse, 0x7632, R7 ;  /* 0x000076320d077816 */ /* 0x040fe20000000007 */
[----:B0-----:R-:W-:Y:S01]  /*0d60*/  IMAD.U32 R33, R13, 0x10000, RZ ;  /* 0x000100000d217824 */ /* 0x001fe200078e00ff */
[----:B------:R-:W-:Y:S02]  /*0d70*/  SHF.L.U32 R13, R12, 0x10, RZ ;  /* 0x000000100c0d7819 */ /* 0x000fe400000006ff */
[----:B------:R-:W-:-:S03]  /*0d80*/  SHF.L.U32 R37, R7, 0x10, RZ ;  /* 0x0000001007257819 */ /* 0x000fc600000006ff */
[----:B------:R-:W-:Y:S01]  /*0d90*/  FMUL R7, R2, R13 ;  /* 0x0000000d02077220 */ /* 0x000fe20000400000 */
[----:B------:R-:W-:Y:S01]  /*0da0*/  SEL R14, R14, RZ, !P0 ;  /* 0x000000ff0e0e7207 */ /* 0x000fe20004000000 */
[----:B------:R-:W-:Y:S01]  /*0db0*/  FMUL R13, R2, R37 ;  /* 0x00000025020d7220 */ /* 0x000fe20000400000 */
[----:B------:R-:W-:Y:S02]  /*0dc0*/  SEL R15, R15, RZ, !P0 ;  /* 0x000000ff0f0f7207 */ /* 0x000fe40004000000 */
[----:B----4-:R-:W-:Y:S02]  /*0dd0*/  SEL R21, R21, RZ, !P0 ;  /* 0x000000ff15157207 */ /* 0x010fe40004000000 */
[----:B------:R-:W-:Y:S02]  /*0de0*/  SEL R20, R20, RZ, !P0 ;  /* 0x000000ff14147207 */ /* 0x000fe40004000000 */
[----:B------:R-:W-:Y:S02]  /*0df0*/  SEL R22, R22, RZ, !P0 ;  /* 0x000000ff16167207 */ /* 0x000fe40004000000 */
[----:B------:R-:W-:Y:S01]  /*0e00*/  SEL R23, R23, RZ, !P0 ;  /* 0x000000ff17177207 */ /* 0x000fe20004000000 */
[----:B------:R-:W-:-:S02]  /*0e10*/  FADD R20, R20, 1 ;  /* 0x3f80000014147421 */ /* 0x000fc40000000000 */
[----:B------:R-:W-:Y:S02]  /*0e20*/  FADD R22, R22, 1 ;  /* 0x3f80000016167421 */ /* 0x000fe40000000000 */
[----:B------:R-:W-:Y:S01]  /*0e30*/  FADD R23, R23, 1 ;  /* 0x3f80000017177421 */ /* 0x000fe20000000000 */
[----:B------:R-:W-:Y:S06]  /*0e40*/  BAR.SYNC 0x0 ;  /* 0x0000000000007b1d */ /* 0x000fec0000000000 */
[----:B--2---:R-:W-:Y:S02]  /*0e50*/  SEL R5, R16, RZ, !P0 ;  /* 0x000000ff10057207 */ /* 0x004fe40004000000 */
[----:B------:R-:W-:-:S02]  /*0e60*/  SEL R6, R18, RZ, !P0 ;  /* 0x000000ff12067207 */ /* 0x000fc40004000000 */
[----:B------:R-:W-:Y:S02]  /*0e70*/  SEL R16, R17, RZ, !P0 ;  /* 0x000000ff11107207 */ /* 0x000fe40004000000 */
[----:B------:R-:W-:Y:S02]  /*0e80*/  SEL R19, R19, RZ, !P0 ;  /* 0x000000ff13137207 */ /* 0x000fe40004000000 */
[----:B------:R-:W-:Y:S01]  /*0e90*/  SHF.L.U32 R17, R4, 0x10, RZ ;  /* 0x0000001004117819 */ /* 0x000fe200000006ff */
[----:B------:R-:W-:Y:S01]  /*0ea0*/  FADD R6, R6, 1 ;  /* 0x3f80000006067421 */ /* 0x000fe20000000000 */
[----:B------:R-:W-:Y:S01]  /*0eb0*/  FMUL R4, R2, R33 ;  /* 0x0000002102047220 */ /* 0x000fe20000400000 */
[----:B------:R-:W-:Y:S01]  /*0ec0*/  FADD R5, R5, 1 ;  /* 0x3f80000005057421 */ /* 0x000fe20000000000 */
[----:B------:R-:W-:Y:S01]  /*0ed0*/  FADD R16, R16, 1 ;  /* 0x3f80000010107421 */ /* 0x000fe20000000000 */
[----:B------:R-:W-:Y:S01]  /*0ee0*/  FADD R19, R19, 1 ;  /* 0x3f80000013137421 */ /* 0x000fe20000000000 */
[----:B------:R-:W-:Y:S01]  /*0ef0*/  FMUL R12, R2, R17 ;  /* 0x00000011020c7220 */ /* 0x000fe20000400000 */
[----:B------:R-:W-:Y:S01]  /*0f00*/  FFMA R6, R4, R6, R31 ;  /* 0x0000000604067223 */ /* 0x000fe2000000001f */
[----:B------:R-:W-:Y:S01]  /*0f10*/  FFMA R4, R7, R5, R30 ;  /* 0x0000000507047223 */ /* 0x000fe2000000001e */
[----:B------:R-:W-:Y:S01]  /*0f20*/  FFMA R7, R13, R19, R36 ;  /* 0x000000130d077223 */ /* 0x000fe20000000024 */
[----:B------:R-:W-:Y:S01]  /*0f30*/  FFMA R5, R12, R16, R35 ;  /* 0x000000100c057223 */ /* 0x000fe20000000023 */
[----:B------:R-:W-:-:S02]  /*0f40*/  PRMT R16, R15, 0x7632, R16 ;  /* 0x000076320f107816 */ /* 0x000fc40000000010 */
[C---:B------:R-:W-:Y:S01]  /*0f50*/  PRMT R13, R14.reuse, 0x7632, R13 ;  /* 0x000076320e0d7816 */ /* 0x040fe2000000000d */
[----:B------:R-:W-:Y:S01]  /*0f60*/  FADD R12, R21, 1 ;  /* 0x3f800000150c7421 */ /* 0x000fe20000000000 */
[----:B------:R-:W-:Y:S01]  /*0f70*/  SHF.L.U32 R17, R14, 0x10, RZ ;  /* 0x000000100e117819 */ /* 0x000fe200000006ff */
[----:B------:R-:W-:Y:S01]  /*0f80*/  IMAD.U32 R15, R15, 0x10000, RZ ;  /* 0x000100000f0f7824 */ /* 0x000fe200078e00ff */
[----:B------:R-:W-:Y:S02]  /*0f90*/  SHF.L.U32 R21, R16, 0x10, RZ ;  /* 0x0000001010157819 */ /* 0x000fe400000006ff */
[----:B------:R-:W-:Y:S01]  /*0fa0*/  SHF.L.U32 R19, R13, 0x10, RZ ;  /* 0x000000100d137819 */ /* 0x000fe200000006ff */
[C---:B------:R-:W-:Y:S01]  /*0fb0*/  FMUL R15, R2.reuse, R15 ;  /* 0x0000000f020f7220 */ /* 0x040fe20000400000 */
[C---:B------:R-:W-:Y:S01]  /*0fc0*/  FMUL R13, R2.reuse, R17 ;  /* 0x00000011020d7220 */ /* 0x040fe20000400000 */
[C---:B------:R-:W-:Y:S02]  /*0fd0*/  FMUL R16, R2.reuse, R21 ;  /* 0x0000001502107220 */ /* 0x040fe40000400000 */
[----:B------:R-:W-:Y:S01]  /*0fe0*/  FMUL R14, R2, R19 ;  /* 0x00000013020e7220 */ /* 0x000fe20000400000 */
[----:B------:R-:W-:Y:S01]  /*0ff0*/  FFMA R10, R15, R22, R10 ;  /* 0x000000160f0a7223 */ /* 0x000fe2000000000a */
[----:B------:R-:W-:Y:S01]  /*1000*/  FFMA R8, R13, R20, R8 ;  /* 0x000000140d087223 */ /* 0x000fe20000000008 */
[----:B------:R-:W-:Y:S01]  /*1010*/  FFMA R11, R16, R23, R11 ;  /* 0x00000017100b7223 */ /* 0x000fe2000000000b */
[----:B------:R-:W-:Y:S01]  /*1020*/  FFMA R9, R14, R12, R9 ;  /* 0x0000000c0e097223 */ /* 0x000fe20000000009 */
[----:B------:R-:W-:Y:S04]  /*1030*/  STS.128 [R0], R4 ;  /* 0x0000000400007388 */ /* 0x000fe80000000c00 */
[----:B------:R-:W-:Y:S04]  /*1040*/  STS.128 [R0+0x10], R8 ;  /* 0x0000100800007388 */ /* 0x000fe80000000c00 */
[----:B------:R-:W-:Y:S06]  /*1050*/  BAR.SYNC 0x0 ;  /* 0x0000000000007b1d */ /* 0x000fec0000000000 */
[----:B------:R-:W0:Y:S04]  /*1060*/  LDS.128 R12, [R28.X16] ;  /* 0x000000001c0c7984 */ /* 0x000e28000000cc00 */
[----:B------:R-:W1:Y:S01]  /*1070*/  LDS.128 R16, [R28.X16+0x1000] ;  /* 0x001000001c107984 */ /* 0x000e62000000cc00 */
[----:B------:R-:W-:-:S02]  /*1080*/  LOP3.LUT R23, R26, UR4, RZ, 0xfc, !PT ;  /* 0x000000041a177c12 */ /* 0x000fc4000f8efcff */
[----:B------:R-:W-:Y:S02]  /*1090*/  LOP3.LUT R21, R27, UR4, RZ, 0xfc, !PT ;  /* 0x000000041b157c12 */ /* 0x000fe4000f8efcff */
[----:B------:R-:W-:Y:S01]  /*10a0*/  ISETP.GE.U32.AND P0, PT, R23, 0xe00, PT ;  /* 0x00000e001700780c */ /* 0x000fe20003f06070 */
[C---:B------:R-:W-:Y:S02]  /*10b0*/  IMAD R22, R24.reuse, 0xe00, R23 ;  /* 0x00000e0018167824 */ /* 0x040fe400078e0217 */
[----:B------:R-:W-:Y:S02]  /*10c0*/  IMAD R20, R24, 0xe00, R21 ;  /* 0x00000e0018147824 */ /* 0x000fe400078e0215 */
[----:B------:R-:W-:-:S04]  /*10d0*/  IMAD.WIDE R4, R22, R25, c[0x0][0x190] ;  /* 0x0000640016047625 */ /* 0x000fc800078e0219 */
[----:B------:R-:W-:Y:S01]  /*10e0*/  IMAD.WIDE R20, R20, R25, c[0x0][0x190] ;  /* 0x0000640014147625 */ /* 0x000fe200078e0219 */
[----:B------:R-:W-:-:S04]  /*10f0*/  UMOV UR4, 0x800 ;  /* 0x0000080000047882 */ /* 0x000fc80000000000 */
[----:B0-----:R0:W-:Y:S04]  /*1100*/  STG.E.128 [R20.64], R12 ;  /* 0x0000000c14007986 */ /* 0x0011e8000c101d06 */
[----:B-1----:R0:W-:Y:S01]  /*1110*/  @!P0 STG.E.128 [R4.64], R16 ;  /* 0x0000001004008986 */ /* 0x0021e2000c101d06 */
[----:B------:R-:W-:Y:S01]  /*1120*/  PLOP3.LUT P0, PT, PT, PT, UP0, 0x80, 0x0 ;  /* 0x000000000000781c */ /* 0x000fe20003f0f008 */
[----:B------:R-:W-:-:S12]  /*1130*/  UPLOP3.LUT UP0, UPT, UPT, UPT, UPT, 0x40, 0x0 ;  /* 0x000000000000789c */ /* 0x000fd80003f0e870 */
[----:B------:R-:W-:Y:S05]  /*1140*/  @P0 BRA `(.L_x_0) ;  /* 0xfffff60000000947 */ /* 0x000fea000383ffff */
[----:B------:R-:W-:Y:S05]  /*1150*/  EXIT ;  /* 0x000000000000794d */ /* 0x000fea0003800000 */
.L_x_1:
[----:B------:R-:W-:-:S00]  /*1160*/  BRA `(.L_x_1) ;  /* 0xfffffff000007947 */ /* 0x000fc0000383ffff */
[----:B------:R-:W-:-:S00]  /*1170*/  NOP ;  /* 0x0000000000007918 */ /* 0x000fc00000000000 */
        /* <DEDUP_REMOVED lines=8> */
.L_x_2:


//--------------------- .nv.global.init           --------------------------
	.section	.nv.global.init,"aw",@progbits
.nv.global.init:
	.type		_$_str,@object
	.size		_$_str,(.L_0 - _$_str)
_$_str:
        /*0000*/ 	.byte	0x5f, 0x5f, 0x43, 0x55, 0x44, 0x41, 0x5f, 0x46, 0x54, 0x5a, 0x00
.L_0:


//--------------------- .nv.shared.triton__0d1d2d3d4d5d6d7de8de --------------------------
	.section	.nv.shared.triton__0d1d2d3d4d5d6d7de8de,"aw",@nobits
	.align	16
